	.headerflags	@"EF_CUDA_TEXMODE_UNIFIED EF_CUDA_64BIT_ADDRESS EF_CUDA_ACCELERATORS EF_CUDA_SM90 EF_CUDA_VIRTUAL_SM(EF_CUDA_SM90)"
	.elftype	@"ET_EXEC"


//--------------------- .nv.info                  --------------------------
	.section	.nv.info,"",@"SHT_CUDA_INFO"
	.align	4


	//----- nvinfo : EIATTR_REGCOUNT
	.align		4
        /*0000*/ 	.byte	0x04, 0x2f
        /*0002*/ 	.short	(.L_1 - .L_0)
	.align		4
.L_0:
        /*0004*/ 	.word	index@(triton_poi_fused_convolution_hardtanh_backward_18)
        /*0008*/ 	.word	0x0000000e


	//----- nvinfo : EIATTR_MIN_STACK_SIZE
	.align		4
.L_1:
        /*000c*/ 	.byte	0x04, 0x12
        /*000e*/ 	.short	(.L_3 - .L_2)
	.align		4
.L_2:
        /*0010*/ 	.word	index@(triton_poi_fused_convolution_hardtanh_backward_18)
        /*0014*/ 	.word	0x00000000


	//----- nvinfo : EIATTR_FRAME_SIZE
	.align		4
.L_3:
        /*0018*/ 	.byte	0x04, 0x11
        /*001a*/ 	.short	(.L_5 - .L_4)
	.align		4
.L_4:
        /*001c*/ 	.word	index@(triton_poi_fused_convolution_hardtanh_backward_18)
        /*0020*/ 	.word	0x00000000


	//----- nvinfo : EIATTR_MIN_STACK_SIZE
	.align		4
.L_5:
        /*0024*/ 	.byte	0x04, 0x12
        /*0026*/ 	.short	(.L_7 - .L_6)
	.align		4
.L_6:
        /*0028*/ 	.word	index@(triton_poi_fused_convolution_hardtanh_backward_18)
        /*002c*/ 	.word	0x00000000
.L_7:


//--------------------- .nv.info.triton_poi_fused_convolution_hardtanh_backward_18 --------------------------
	.section	.nv.info.triton_poi_fused_convolution_hardtanh_backward_18,"",@"SHT_CUDA_INFO"
	.sectionflags	@""
	.align	4


	//----- nvinfo : EIATTR_CUDA_API_VERSION
	.align		4
        /*0000*/ 	.byte	0x04, 0x37
        /*0002*/ 	.short	(.L_9 - .L_8)
.L_8:
        /*0004*/ 	.word	0x0000007c


	//----- nvinfo : EIATTR_KPARAM_INFO
	.align		4
.L_9:
        /*0008*/ 	.byte	0x04, 0x17
        /*000a*/ 	.short	(.L_11 - .L_10)
.L_10:
        /*000c*/ 	.word	0x00000000
        /*0010*/ 	.short	0x0003
        /*0012*/ 	.short	0x0018
        /*0014*/ 	.byte	0x00, 0xf0, 0x11, 0x00


	//----- nvinfo : EIATTR_KPARAM_INFO
	.align		4
.L_11:
        /*0018*/ 	.byte	0x04, 0x17
        /*001a*/ 	.short	(.L_13 - .L_12)
.L_12:
        /*001c*/ 	.word	0x00000000
        /*0020*/ 	.short	0x0002
        /*0022*/ 	.short	0x0010
        /*0024*/ 	.byte	0x00, 0xf4, 0x21, 0x00


	//----- nvinfo : EIATTR_KPARAM_INFO
	.align		4
.L_13:
        /*0028*/ 	.byte	0x04, 0x17
        /*002a*/ 	.short	(.L_15 - .L_14)
.L_14:
        /*002c*/ 	.word	0x00000000
        /*0030*/ 	.short	0x0001
        /*0032*/ 	.short	0x0008
        /*0034*/ 	.byte	0x00, 0xf4, 0x21, 0x00


	//----- nvinfo : EIATTR_KPARAM_INFO
	.align		4
.L_15:
        /*0038*/ 	.byte	0x04, 0x17
        /*003a*/ 	.short	(.L_17 - .L_16)
.L_16:
        /*003c*/ 	.word	0x00000000
        /*0040*/ 	.short	0x0000
        /*0042*/ 	.short	0x0000
        /*0044*/ 	.byte	0x00, 0xf4, 0x21, 0x00


	//----- nvinfo : EIATTR_SPARSE_MMA_MASK
	.align		4
.L_17:
        /*0048*/ 	.byte	0x03, 0x50
        /*004a*/ 	.short	0x0000


	//----- nvinfo : EIATTR_MAXREG_COUNT
	.align		4
        /*004c*/ 	.byte	0x03, 0x1b
        /*004e*/ 	.short	0x00ff


	//----- nvinfo : EIATTR_EXIT_INSTR_OFFSETS
	.align		4
        /*0050*/ 	.byte	0x04, 0x1c
        /*0052*/ 	.short	(.L_19 - .L_18)


	//   ....[0]....
.L_18:
        /*0054*/ 	.word	0x00000210


	//   ....[1]....
        /*0058*/ 	.word	0x00000230


	//----- nvinfo : EIATTR_REQNTID
	.align		4
.L_19:
        /*005c*/ 	.byte	0x04, 0x10
        /*005e*/ 	.short	(.L_21 - .L_20)
.L_20:
        /*0060*/ 	.word	0x00000100
        /*0064*/ 	.word	0x00000001
        /*0068*/ 	.word	0x00000001


	//----- nvinfo : EIATTR_CBANK_PARAM_SIZE
	.align		4
.L_21:
        /*006c*/ 	.byte	0x03, 0x19
        /*006e*/ 	.short	0x001c


	//----- nvinfo : EIATTR_PARAM_CBANK
	.align		4
        /*0070*/ 	.byte	0x04, 0x0a
        /*0072*/ 	.short	(.L_23 - .L_22)
	.align		4
.L_22:
        /*0074*/ 	.word	index@(.nv.constant0.triton_poi_fused_convolution_hardtanh_backward_18)
        /*0078*/ 	.short	0x0210
        /*007a*/ 	.short	0x001c


	//----- nvinfo : EIATTR_SW_WAR
	.align		4
.L_23:
        /*007c*/ 	.byte	0x04, 0x36
        /*007e*/ 	.short	(.L_25 - .L_24)
.L_24:
        /*0080*/ 	.word	0x00000008
.L_25:


//--------------------- .nv.callgraph             --------------------------
	.section	.nv.callgraph,"",@"SHT_CUDA_CALLGRAPH"
	.align	4
	.sectionentsize	8
	.align		4
        /*0000*/ 	.word	0x00000000
	.align		4
        /*0004*/ 	.word	0xffffffff
	.align		4
        /*0008*/ 	.word	0x00000000
	.align		4
        /*000c*/ 	.word	0xfffffffe
	.align		4
        /*0010*/ 	.word	0x00000000
	.align		4
        /*0014*/ 	.word	0xfffffffd
	.align		4
        /*0018*/ 	.word	0x00000000
	.align		4
        /*001c*/ 	.word	0xfffffffc


//--------------------- .text.triton_poi_fused_convolution_hardtanh_backward_18 --------------------------
	.section	.text.triton_poi_fused_convolution_hardtanh_backward_18,"ax",@progbits
	.align	128
        .global         triton_poi_fused_convolution_hardtanh_backward_18
        .type           triton_poi_fused_convolution_hardtanh_backward_18,@function
        .size           triton_poi_fused_convolution_hardtanh_backward_18,(.L_x_1 - triton_poi_fused_convolution_hardtanh_backward_18)
        .other          triton_poi_fused_convolution_hardtanh_backward_18,@"STO_CUDA_ENTRY STV_DEFAULT"
triton_poi_fused_convolution_hardtanh_backward_18:
.text.triton_poi_fused_convolution_hardtanh_backward_18:
[----:B------:R-:W0:Y:S02]  /*0000*/  LDC R1, c[0x0][0x28] ;  /* 0x00000a00ff017b82 */ /* 0x000e240000000800 */
[----:B------:R-:W1:Y:S01]  /*0010*/  S2R R0, SR_TID.X ;  /* 0x0000000000007919 */ /* 0x000e620000002100 */
[----:B------:R-:W2:Y:S01]  /*0020*/  LDC.64 R4, c[0x0][0x218] ;  /* 0x00008600ff047b82 */ /* 0x000ea20000000a00 */
[----:B------:R-:W-:Y:S01]  /*0030*/  CS2R R10, SRZ ;  /* 0x00000000000a7805 */ /* 0x000fe2000001ff00 */
[----:B------:R-:W-:Y:S01]  /*0040*/  ULDC.64 UR4, c[0x0][0x208] ;  /* 0x0000820000047ab9 */ /* 0x000fe20000000a00 */
[----:B------:R-:W3:Y:S01]  /*0050*/  S2R R7, SR_CTAID.X ;  /* 0x0000000000077919 */ /* 0x000ee20000002500 */
[----:B------:R-:W-:-:S04]  /*0060*/  ULDC.64 UR6, c[0x0][0x220] ;  /* 0x0000880000067ab9 */ /* 0x000fc80000000a00 */
[----:B------:R-:W4:Y:S01]  /*0070*/  LDC.64 R2, c[0x0][0x210] ;  /* 0x00008400ff027b82 */ /* 0x000f220000000a00 */
[----:B-1----:R-:W-:Y:S01]  /*0080*/  IMAD.SHL.U32 R0, R0, 0x2, RZ ;  /* 0x0000000200007824 */ /* 0x002fe200078e00ff */
[----:B---3--:R-:W-:-:S04]  /*0090*/  SHF.R.S32.HI R6, RZ, 0x16, R7 ;  /* 0x00000016ff067819 */ /* 0x008fc80000011407 */
[----:B------:R-:W-:-:S05]  /*00a0*/  LOP3.LUT R0, R0, 0x1fe, RZ, 0xc0, !PT ;  /* 0x000001fe00007812 */ /* 0x000fca00078ec0ff */
[----:B------:R-:W-:Y:S01]  /*00b0*/  IMAD R7, R7, 0x200, R0 ;  /* 0x0000020007077824 */ /* 0x000fe200078e0200 */
[----:B------:R-:W-:-:S03]  /*00c0*/  SGXT R0, R6, 0x1 ;  /* 0x000000010600781a */ /* 0x000fc60000000200 */
[C---:B----4-:R-:W-:Y:S01]  /*00d0*/  IMAD.WIDE R2, R7.reuse, 0x4, R2 ;  /* 0x0000000407027825 */ /* 0x050fe200078e0202 */
[----:B------:R-:W-:Y:S02]  /*00e0*/  LEA.HI R0, R0, R7, RZ, 0x7 ;  /* 0x0000000700007211 */ /* 0x000fe400078f38ff */
[----:B------:R-:W-:Y:S02]  /*00f0*/  ISETP.GE.AND P2, PT, R7, 0x78200, PT ;  /* 0x000782000700780c */ /* 0x000fe40003f46270 */
[----:B------:R-:W-:-:S05]  /*0100*/  LOP3.LUT R0, R0, 0xffffff80, RZ, 0xc0, !PT ;  /* 0xffffff8000007812 */ /* 0x000fca00078ec0ff */
[----:B------:R-:W-:-:S04]  /*0110*/  IMAD.IADD R9, R7, 0x1, -R0 ;  /* 0x0000000107097824 */ /* 0x000fc800078e0a00 */
[----:B--2---:R-:W-:Y:S01]  /*0120*/  IMAD.WIDE R4, R9, 0x4, R4 ;  /* 0x0000000409047825 */ /* 0x004fe200078e0204 */
[----:B------:R-:W-:-:S04]  /*0130*/  CS2R R8, SRZ ;  /* 0x0000000000087805 */ /* 0x000fc8000001ff00 */
[----:B------:R-:W2:Y:S04]  /*0140*/  @!P2 LDG.E.EL.64 R10, desc[UR4][R4.64] ;  /* 0x00000004040aa981 */ /* 0x000ea8000c2e1b00 */
[----:B------:R-:W2:Y:S01]  /*0150*/  @!P2 LDG.E.64 R8, desc[UR4][R2.64] ;  /* 0x000000040208a981 */ /* 0x000ea2000c1e1b00 */
[----:B------:R-:W-:-:S04]  /*0160*/  IADD3 R6, P3, R7, UR6, RZ ;  /* 0x0000000607067c10 */ /* 0x000fc8000ff7e0ff */
[----:B------:R-:W-:Y:S01]  /*0170*/  LEA.HI.X.SX32 R7, R7, UR7, 0x1, P3 ;  /* 0x0000000707077c11 */ /* 0x000fe200098f0eff */
[----:B--2---:R-:W-:Y:S01]  /*0180*/  FADD R8, R10, R8 ;  /* 0x000000080a087221 */ /* 0x004fe20000000000 */
[----:B------:R-:W-:-:S04]  /*0190*/  FADD R9, R11, R9 ;  /* 0x000000090b097221 */ /* 0x000fc80000000000 */
[C---:B------:R-:W-:Y:S02]  /*01a0*/  FSETP.GE.AND P0, PT, R8.reuse, 6, PT ;  /* 0x40c000000800780b */ /* 0x040fe40003f06000 */
[C---:B------:R-:W-:Y:S02]  /*01b0*/  FSETP.GE.AND P1, PT, R9.reuse, 6, PT ;  /* 0x40c000000900780b */ /* 0x040fe40003f26000 */
[----:B------:R-:W-:Y:S02]  /*01c0*/  FSETP.LE.OR P0, PT, R8, RZ, P0 ;  /* 0x000000ff0800720b */ /* 0x000fe40000703400 */
[----:B------:R-:W-:Y:S02]  /*01d0*/  FSETP.LE.OR P1, PT, R9, RZ, P1 ;  /* 0x000000ff0900720b */ /* 0x000fe40000f23400 */
[----:B------:R-:W-:Y:S02]  /*01e0*/  SEL R0, RZ, 0x1, !P0 ;  /* 0x00000001ff007807 */ /* 0x000fe40004000000 */
[----:B------:R-:W-:-:S05]  /*01f0*/  SEL R3, RZ, 0x100, !P1 ;  /* 0x00000100ff037807 */ /* 0x000fca0004800000 */
[----:B------:R-:W-:Y:S01]  /*0200*/  IMAD.IADD R3, R0, 0x1, R3 ;  /* 0x0000000100037824 */ /* 0x000fe200078e0203 */
[----:B------:R-:W-:Y:S06]  /*0210*/  @P2 EXIT ;  /* 0x000000000000294d */ /* 0x000fec0003800000 */
[----:B------:R-:W-:Y:S01]  /*0220*/  STG.E.U16 desc[UR4][R6.64], R3 ;  /* 0x0000000306007986 */ /* 0x000fe2000c101504 */
[----:B------:R-:W-:Y:S05]  /*0230*/  EXIT ;  /* 0x000000000000794d */ /* 0x000fea0003800000 */
.L_x_0:
[----:B------:R-:W-:-:S00]  /*0240*/  BRA `(.L_x_0) ;  /* 0xfffffffc00fc7947 */ /* 0x000fc0000383ffff */
[----:B------:R-:W-:-:S00]  /*0250*/  NOP ;  /* 0x0000000000007918 */ /* 0x000fc00000000000 */
        /* <DEDUP_REMOVED lines=10> */
.L_x_1:


//--------------------- .nv.constant0.triton_poi_fused_convolution_hardtanh_backward_18 --------------------------
	.section	.nv.constant0.triton_poi_fused_convolution_hardtanh_backward_18,"a",@progbits
	.sectionflags	@""
	.align	4
.nv.constant0.triton_poi_fused_convolution_hardtanh_backward_18:
	.zero		556
